//
// Generated by NVIDIA NVVM Compiler
//
// Compiler Build ID: CL-36424714
// Cuda compilation tools, release 13.0, V13.0.88
// Based on NVVM 20.0.0
//

.version 9.0
.target sm_100
.address_size 64

	// .globl	_Z6whoamiv

.visible .entry _Z6whoamiv()
{


	ret;

}


// ===== COMPILED SASS (sm_100) =====

	.target	sm_100

	.elftype	@"ET_EXEC"


//--------------------- .note.nv.tkinfo           --------------------------
	.section	.note.nv.tkinfo,"",@"SHT_NOTE"
	.sectionflags	@"SHF_NOTE_NV_TKINFO"
	.tkinfo
        /*0018*/ 	.word	0x00000002
        /*0030*/ 	.string	""
        /*0030*/ 	.string	"ptxas"
        /*0030*/ 	.string	"Cuda compilation tools, release 13.0, V13.0.88"
        /*0030*/ 	.string	"Build cuda_13.0.r13.0/compiler.36424714_0"
        /*0030*/ 	.string	"-arch sm_100 -m 64 "



//--------------------- .note.nv.cuinfo           --------------------------
	.section	.note.nv.cuinfo,"",@"SHT_NOTE"
	.sectionflags	@"SHF_NOTE_NV_CUINFO"
        /*0018*/ 	.short	0x0002
        /*001a*/ 	.short	0x0064
        /*001c*/ 	.short	0x0082
	.zero		2


//--------------------- .nv.info                  --------------------------
	.section	.nv.info,"",@"SHT_CUDA_INFO"
	.align	4


	//----- nvinfo : EIATTR_REGCOUNT
	.align		4
        /*0000*/ 	.byte	0x04, 0x2f
        /*0002*/ 	.short	(.L_1 - .L_0)
	.align		4
.L_0:
        /*0004*/ 	.word	index@(_Z6whoamiv)
        /*0008*/ 	.word	0x00000004


	//----- nvinfo : EIATTR_FRAME_SIZE
	.align		4
.L_1:
        /*000c*/ 	.byte	0x04, 0x11
        /*000e*/ 	.short	(.L_3 - .L_2)
	.align		4
.L_2:
        /*0010*/ 	.word	index@(_Z6whoamiv)
        /*0014*/ 	.word	0x00000000


	//----- nvinfo : EIATTR_MIN_STACK_SIZE
	.align		4
.L_3:
        /*0018*/ 	.byte	0x04, 0x12
        /*001a*/ 	.short	(.L_5 - .L_4)
	.align		4
.L_4:
        /*001c*/ 	.word	index@(_Z6whoamiv)
        /*0020*/ 	.word	0x00000000
.L_5:


//--------------------- .nv.compat                --------------------------
	.section	.nv.compat,"",@"SHT_CUDA_COMPAT_INFO"
	.align	4
        /*0000*/ 	.byte	0x02, 0x09, 0x00, 0x00, 0x02, 0x02, 0x01, 0x00, 0x02, 0x05, 0x05, 0x00, 0x03, 0x07, 0x01, 0x01
        /*0010*/ 	.byte	0x02, 0x03, 0x00, 0x00, 0x02, 0x06, 0x01, 0x00, 0x04, 0x0b, 0x08, 0x00, 0x09, 0x00, 0x00, 0x00
        /*0020*/ 	.byte	0x00, 0x00, 0x00, 0x00


//--------------------- .nv.info._Z6whoamiv       --------------------------
	.section	.nv.info._Z6whoamiv,"",@"SHT_CUDA_INFO"
	.sectionflags	@""
	.align	4


	//----- nvinfo : EIATTR_CUDA_API_VERSION
	.align		4
        /*0000*/ 	.byte	0x04, 0x37
        /*0002*/ 	.short	(.L_7 - .L_6)
.L_6:
        /*0004*/ 	.word	0x00000082


	//----- nvinfo : EIATTR_SPARSE_MMA_MASK
	.align		4
.L_7:
        /*0008*/ 	.byte	0x03, 0x50
        /*000a*/ 	.short	0x0000


	//----- nvinfo : EIATTR_MAXREG_COUNT
	.align		4
        /*000c*/ 	.byte	0x03, 0x1b
        /*000e*/ 	.short	0x00ff


	//----- nvinfo : EIATTR_MERCURY_ISA_VERSION
	.align		4
        /*0010*/ 	.byte	0x03, 0x5f
        /*0012*/ 	.short	0x0101


	//----- nvinfo : EIATTR_VRC_CTA_INIT_COUNT
	.align		4
        /*0014*/ 	.byte	0x02, 0x4a
	.zero		1
	.zero		1


	//----- nvinfo : EIATTR_EXIT_INSTR_OFFSETS
	.align		4
        /*0018*/ 	.byte	0x04, 0x1c
        /*001a*/ 	.short	(.L_9 - .L_8)


	//   ....[0]....
.L_8:
        /*001c*/ 	.word	0x00000010


	//----- nvinfo : EIATTR_SW_WAR
	.align		4
.L_9:
        /*0020*/ 	.byte	0x04, 0x36
        /*0022*/ 	.short	(.L_11 - .L_10)
.L_10:
        /*0024*/ 	.word	0x00000008
.L_11:


//--------------------- .nv.callgraph             --------------------------
	.section	.nv.callgraph,"",@"SHT_CUDA_CALLGRAPH"
	.align	4
	.sectionentsize	8
	.align		4
        /*0000*/ 	.word	0x00000000
	.align		4
        /*0004*/ 	.word	0xffffffff
	.align		4
        /*0008*/ 	.word	0x00000000
	.align		4
        /*000c*/ 	.word	0xfffffffe
	.align		4
        /*0010*/ 	.word	0x00000000
	.align		4
        /*0014*/ 	.word	0xfffffffd
	.align		4
        /*0018*/ 	.word	0x00000000
	.align		4
        /*001c*/ 	.word	0xfffffffc


//--------------------- .text._Z6whoamiv          --------------------------
	.section	.text._Z6whoamiv,"ax",@progbits
	.align	128
        .global         _Z6whoamiv
        .type           _Z6whoamiv,@function
        .size           _Z6whoamiv,(.L_x_1 - _Z6whoamiv)
        .other          _Z6whoamiv,@"STO_CUDA_ENTRY STV_DEFAULT"
_Z6whoamiv:
.text._Z6whoamiv:
[----:B------:R-:W-:Y:S01]  /*0000*/  LDC R1, c[0x0][0x37c] ;  /* 0x0000df00ff017b82 */ /* 0x000fe20000000800 */
[----:B------:R-:W-:Y:S05]  /*0010*/  EXIT ;  /* 0x000000000000794d */ /* 0x000fea0003800000 */
.L_x_0:
[----:B------:R-:W-:-:S00]  /*0020*/  BRA `(.L_x_0) ;  /* 0xfffffffc00fc7947 */ /* 0x000fc0000383ffff */
[----:B------:R-:W-:-:S00]  /*0030*/  NOP ;  /* 0x0000000000007918 */ /* 0x000fc00000000000 */
        /* <DEDUP_REMOVED lines=12> */
.L_x_1:


//--------------------- .nv.shared.reserved.0     --------------------------
	.section	.nv.shared.reserved.0,"aw",@nobits
	.weak		__nv_reservedSMEM_offset_0_alias
	.size		__nv_reservedSMEM_offset_0_alias, 0, 64
	.other		__nv_reservedSMEM_offset_0_alias,@"STO_CUDA_RESERVED_SHARED STV_DEFAULT"
__nv_reservedSMEM_offset_0_alias:
	.zero		0
	.zero		64


//--------------------- .nv.constant0._Z6whoamiv  --------------------------
	.section	.nv.constant0._Z6whoamiv,"a",@progbits
	.sectionflags	@""
	.align	4
.nv.constant0._Z6whoamiv:
	.zero		896


//--------------------- SYMBOLS --------------------------

	.type		.nv.reservedSmem.offset0,@object
	.size		.nv.reservedSmem.offset0,0x4
